//
// Generated by NVIDIA NVVM Compiler
//
// Compiler Build ID: CL-36424714
// Cuda compilation tools, release 13.0, V13.0.88
// Based on NVVM 20.0.0
//

.version 9.0
.target sm_100
.address_size 64

	// .globl	_Z9mm_kernelIfEvPKT_S2_PS0_mmm

.visible .entry _Z9mm_kernelIfEvPKT_S2_PS0_mmm(
	.param .u64 .ptr .align 1 _Z9mm_kernelIfEvPKT_S2_PS0_mmm_param_0,
	.param .u64 .ptr .align 1 _Z9mm_kernelIfEvPKT_S2_PS0_mmm_param_1,
	.param .u64 .ptr .align 1 _Z9mm_kernelIfEvPKT_S2_PS0_mmm_param_2,
	.param .u64 _Z9mm_kernelIfEvPKT_S2_PS0_mmm_param_3,
	.param .u64 _Z9mm_kernelIfEvPKT_S2_PS0_mmm_param_4,
	.param .u64 _Z9mm_kernelIfEvPKT_S2_PS0_mmm_param_5
)
{
	.reg .pred 	%p<13>;
	.reg .b32 	%r<9>;
	.reg .b32 	%f<68>;
	.reg .b64 	%rd<77>;

	ld.param.u64 	%rd26, [_Z9mm_kernelIfEvPKT_S2_PS0_mmm_param_0];
	ld.param.u64 	%rd27, [_Z9mm_kernelIfEvPKT_S2_PS0_mmm_param_1];
	ld.param.u64 	%rd28, [_Z9mm_kernelIfEvPKT_S2_PS0_mmm_param_3];
	ld.param.u64 	%rd24, [_Z9mm_kernelIfEvPKT_S2_PS0_mmm_param_4];
	ld.param.u64 	%rd25, [_Z9mm_kernelIfEvPKT_S2_PS0_mmm_param_5];
	cvta.to.global.u64 	%rd1, %rd27;
	cvta.to.global.u64 	%rd2, %rd26;
	mov.u32 	%r1, %ctaid.y;
	mov.u32 	%r2, %ntid.y;
	mov.u32 	%r3, %tid.y;
	mad.lo.s32 	%r4, %r1, %r2, %r3;
	cvt.u64.u32 	%rd3, %r4;
	mov.u32 	%r5, %ctaid.x;
	mov.u32 	%r6, %ntid.x;
	mov.u32 	%r7, %tid.x;
	mad.lo.s32 	%r8, %r5, %r6, %r7;
	cvt.u64.u32 	%rd4, %r8;
	setp.le.u64 	%p1, %rd28, %rd3;
	setp.le.u64 	%p2, %rd25, %rd4;
	or.pred  	%p3, %p1, %p2;
	@%p3 bra 	$L__BB0_14;
	setp.eq.s64 	%p4, %rd24, 0;
	mov.f32 	%f67, 0f00000000;
	@%p4 bra 	$L__BB0_13;
	mul.lo.s64 	%rd5, %rd24, %rd3;
	and.b64  	%rd6, %rd24, 7;
	setp.lt.u64 	%p5, %rd24, 8;
	mov.f32 	%f67, 0f00000000;
	mov.b64 	%rd75, 0;
	@%p5 bra 	$L__BB0_5;
	and.b64  	%rd75, %rd24, -8;
	shl.b64 	%rd30, %rd4, 2;
	add.s64 	%rd72, %rd1, %rd30;
	shl.b64 	%rd9, %rd25, 5;
	shl.b64 	%rd31, %rd5, 2;
	add.s64 	%rd32, %rd31, %rd2;
	add.s64 	%rd71, %rd32, 16;
	mov.f32 	%f67, 0f00000000;
	mov.u64 	%rd73, %rd75;
$L__BB0_4:
	.pragma "nounroll";
	ld.global.f32 	%f17, [%rd71+-16];
	ld.global.f32 	%f18, [%rd72];
	fma.rn.f32 	%f19, %f17, %f18, %f67;
	ld.global.f32 	%f20, [%rd71+-12];
	shl.b64 	%rd33, %rd25, 2;
	add.s64 	%rd34, %rd72, %rd33;
	ld.global.f32 	%f21, [%rd34];
	fma.rn.f32 	%f22, %f20, %f21, %f19;
	ld.global.f32 	%f23, [%rd71+-8];
	add.s64 	%rd35, %rd34, %rd33;
	ld.global.f32 	%f24, [%rd35];
	fma.rn.f32 	%f25, %f23, %f24, %f22;
	ld.global.f32 	%f26, [%rd71+-4];
	add.s64 	%rd36, %rd35, %rd33;
	ld.global.f32 	%f27, [%rd36];
	fma.rn.f32 	%f28, %f26, %f27, %f25;
	ld.global.f32 	%f29, [%rd71];
	add.s64 	%rd37, %rd36, %rd33;
	ld.global.f32 	%f30, [%rd37];
	fma.rn.f32 	%f31, %f29, %f30, %f28;
	ld.global.f32 	%f32, [%rd71+4];
	add.s64 	%rd38, %rd37, %rd33;
	ld.global.f32 	%f33, [%rd38];
	fma.rn.f32 	%f34, %f32, %f33, %f31;
	ld.global.f32 	%f35, [%rd71+8];
	add.s64 	%rd39, %rd38, %rd33;
	ld.global.f32 	%f36, [%rd39];
	fma.rn.f32 	%f37, %f35, %f36, %f34;
	ld.global.f32 	%f38, [%rd71+12];
	add.s64 	%rd40, %rd39, %rd33;
	ld.global.f32 	%f39, [%rd40];
	fma.rn.f32 	%f67, %f38, %f39, %f37;
	add.s64 	%rd73, %rd73, -8;
	add.s64 	%rd72, %rd72, %rd9;
	add.s64 	%rd71, %rd71, 32;
	setp.ne.s64 	%p6, %rd73, 0;
	@%p6 bra 	$L__BB0_4;
$L__BB0_5:
	setp.eq.s64 	%p7, %rd6, 0;
	@%p7 bra 	$L__BB0_13;
	and.b64  	%rd18, %rd24, 3;
	setp.lt.u64 	%p8, %rd6, 4;
	@%p8 bra 	$L__BB0_8;
	add.s64 	%rd41, %rd75, %rd5;
	shl.b64 	%rd42, %rd41, 2;
	add.s64 	%rd43, %rd2, %rd42;
	ld.global.f32 	%f41, [%rd43];
	mad.lo.s64 	%rd44, %rd75, %rd25, %rd4;
	shl.b64 	%rd45, %rd44, 2;
	add.s64 	%rd46, %rd1, %rd45;
	ld.global.f32 	%f42, [%rd46];
	fma.rn.f32 	%f43, %f41, %f42, %f67;
	ld.global.f32 	%f44, [%rd43+4];
	shl.b64 	%rd47, %rd25, 2;
	add.s64 	%rd48, %rd46, %rd47;
	ld.global.f32 	%f45, [%rd48];
	fma.rn.f32 	%f46, %f44, %f45, %f43;
	ld.global.f32 	%f47, [%rd43+8];
	add.s64 	%rd49, %rd48, %rd47;
	ld.global.f32 	%f48, [%rd49];
	fma.rn.f32 	%f49, %f47, %f48, %f46;
	ld.global.f32 	%f50, [%rd43+12];
	add.s64 	%rd50, %rd49, %rd47;
	ld.global.f32 	%f51, [%rd50];
	fma.rn.f32 	%f67, %f50, %f51, %f49;
	add.s64 	%rd75, %rd75, 4;
$L__BB0_8:
	setp.eq.s64 	%p9, %rd18, 0;
	@%p9 bra 	$L__BB0_13;
	setp.eq.s64 	%p10, %rd18, 1;
	@%p10 bra 	$L__BB0_11;
	add.s64 	%rd51, %rd75, %rd5;
	shl.b64 	%rd52, %rd51, 2;
	add.s64 	%rd53, %rd2, %rd52;
	ld.global.f32 	%f53, [%rd53];
	mad.lo.s64 	%rd54, %rd75, %rd25, %rd4;
	shl.b64 	%rd55, %rd54, 2;
	add.s64 	%rd56, %rd1, %rd55;
	ld.global.f32 	%f54, [%rd56];
	fma.rn.f32 	%f55, %f53, %f54, %f67;
	ld.global.f32 	%f56, [%rd53+4];
	shl.b64 	%rd57, %rd25, 2;
	add.s64 	%rd58, %rd56, %rd57;
	ld.global.f32 	%f57, [%rd58];
	fma.rn.f32 	%f67, %f56, %f57, %f55;
	add.s64 	%rd75, %rd75, 2;
$L__BB0_11:
	and.b64  	%rd59, %rd24, 1;
	setp.eq.b64 	%p11, %rd59, 1;
	not.pred 	%p12, %p11;
	@%p12 bra 	$L__BB0_13;
	add.s64 	%rd60, %rd75, %rd5;
	shl.b64 	%rd61, %rd60, 2;
	add.s64 	%rd62, %rd2, %rd61;
	ld.global.f32 	%f58, [%rd62];
	mad.lo.s64 	%rd63, %rd75, %rd25, %rd4;
	shl.b64 	%rd64, %rd63, 2;
	add.s64 	%rd65, %rd1, %rd64;
	ld.global.f32 	%f59, [%rd65];
	fma.rn.f32 	%f67, %f58, %f59, %f67;
$L__BB0_13:
	ld.param.u64 	%rd70, [_Z9mm_kernelIfEvPKT_S2_PS0_mmm_param_2];
	mad.lo.s64 	%rd66, %rd25, %rd3, %rd4;
	cvta.to.global.u64 	%rd67, %rd70;
	shl.b64 	%rd68, %rd66, 2;
	add.s64 	%rd69, %rd67, %rd68;
	st.global.f32 	[%rd69], %f67;
$L__BB0_14:
	ret;

}


// ===== COMPILED SASS (sm_100) =====

	.target	sm_100

	.elftype	@"ET_EXEC"


//--------------------- .note.nv.tkinfo           --------------------------
	.section	.note.nv.tkinfo,"",@"SHT_NOTE"
	.sectionflags	@"SHF_NOTE_NV_TKINFO"
	.tkinfo
        /*0018*/ 	.word	0x00000002
        /*0030*/ 	.string	""
        /*0030*/ 	.string	"ptxas"
        /*0030*/ 	.string	"Cuda compilation tools, release 13.0, V13.0.88"
        /*0030*/ 	.string	"Build cuda_13.0.r13.0/compiler.36424714_0"
        /*0030*/ 	.string	"-arch sm_100 -m 64 "



//--------------------- .note.nv.cuinfo           --------------------------
	.section	.note.nv.cuinfo,"",@"SHT_NOTE"
	.sectionflags	@"SHF_NOTE_NV_CUINFO"
        /*0018*/ 	.short	0x0002
        /*001a*/ 	.short	0x0064
        /*001c*/ 	.short	0x0082
	.zero		2


//--------------------- .nv.info                  --------------------------
	.section	.nv.info,"",@"SHT_CUDA_INFO"
	.align	4


	//----- nvinfo : EIATTR_REGCOUNT
	.align		4
        /*0000*/ 	.byte	0x04, 0x2f
        /*0002*/ 	.short	(.L_1 - .L_0)
	.align		4
.L_0:
        /*0004*/ 	.word	index@(_Z9mm_kernelIfEvPKT_S2_PS0_mmm)
        /*0008*/ 	.word	0x00000020


	//----- nvinfo : EIATTR_FRAME_SIZE
	.align		4
.L_1:
        /*000c*/ 	.byte	0x04, 0x11
        /*000e*/ 	.short	(.L_3 - .L_2)
	.align		4
.L_2:
        /*0010*/ 	.word	index@(_Z9mm_kernelIfEvPKT_S2_PS0_mmm)
        /*0014*/ 	.word	0x00000000


	//----- nvinfo : EIATTR_MIN_STACK_SIZE
	.align		4
.L_3:
        /*0018*/ 	.byte	0x04, 0x12
        /*001a*/ 	.short	(.L_5 - .L_4)
	.align		4
.L_4:
        /*001c*/ 	.word	index@(_Z9mm_kernelIfEvPKT_S2_PS0_mmm)
        /*0020*/ 	.word	0x00000000
.L_5:


//--------------------- .nv.compat                --------------------------
	.section	.nv.compat,"",@"SHT_CUDA_COMPAT_INFO"
	.align	4
        /*0000*/ 	.byte	0x02, 0x09, 0x00, 0x00, 0x02, 0x02, 0x01, 0x00, 0x02, 0x05, 0x05, 0x00, 0x03, 0x07, 0x01, 0x01
        /*0010*/ 	.byte	0x02, 0x03, 0x00, 0x00, 0x02, 0x06, 0x01, 0x00, 0x04, 0x0b, 0x08, 0x00, 0x09, 0x00, 0x00, 0x00
        /*0020*/ 	.byte	0x00, 0x00, 0x00, 0x00


//--------------------- .nv.info._Z9mm_kernelIfEvPKT_S2_PS0_mmm --------------------------
	.section	.nv.info._Z9mm_kernelIfEvPKT_S2_PS0_mmm,"",@"SHT_CUDA_INFO"
	.sectionflags	@""
	.align	4


	//----- nvinfo : EIATTR_CUDA_API_VERSION
	.align		4
        /*0000*/ 	.byte	0x04, 0x37
        /*0002*/ 	.short	(.L_7 - .L_6)
.L_6:
        /*0004*/ 	.word	0x00000082


	//----- nvinfo : EIATTR_KPARAM_INFO
	.align		4
.L_7:
        /*0008*/ 	.byte	0x04, 0x17
        /*000a*/ 	.short	(.L_9 - .L_8)
.L_8:
        /*000c*/ 	.word	0x00000000
        /*0010*/ 	.short	0x0005
        /*0012*/ 	.short	0x0028
        /*0014*/ 	.byte	0x00, 0xf0, 0x21, 0x00


	//----- nvinfo : EIATTR_KPARAM_INFO
	.align		4
.L_9:
        /*0018*/ 	.byte	0x04, 0x17
        /*001a*/ 	.short	(.L_11 - .L_10)
.L_10:
        /*001c*/ 	.word	0x00000000
        /*0020*/ 	.short	0x0004
        /*0022*/ 	.short	0x0020
        /*0024*/ 	.byte	0x00, 0xf0, 0x21, 0x00


	//----- nvinfo : EIATTR_KPARAM_INFO
	.align		4
.L_11:
        /*0028*/ 	.byte	0x04, 0x17
        /*002a*/ 	.short	(.L_13 - .L_12)
.L_12:
        /*002c*/ 	.word	0x00000000
        /*0030*/ 	.short	0x0003
        /*0032*/ 	.short	0x0018
        /*0034*/ 	.byte	0x00, 0xf0, 0x21, 0x00


	//----- nvinfo : EIATTR_KPARAM_INFO
	.align		4
.L_13:
        /*0038*/ 	.byte	0x04, 0x17
        /*003a*/ 	.short	(.L_15 - .L_14)
.L_14:
        /*003c*/ 	.word	0x00000000
        /*0040*/ 	.short	0x0002
        /*0042*/ 	.short	0x0010
        /*0044*/ 	.byte	0x00, 0xf5, 0x21, 0x00


	//----- nvinfo : EIATTR_KPARAM_INFO
	.align		4
.L_15:
        /*0048*/ 	.byte	0x04, 0x17
        /*004a*/ 	.short	(.L_17 - .L_16)
.L_16:
        /*004c*/ 	.word	0x00000000
        /*0050*/ 	.short	0x0001
        /*0052*/ 	.short	0x0008
        /*0054*/ 	.byte	0x00, 0xf5, 0x21, 0x00


	//----- nvinfo : EIATTR_KPARAM_INFO
	.align		4
.L_17:
        /*0058*/ 	.byte	0x04, 0x17
        /*005a*/ 	.short	(.L_19 - .L_18)
.L_18:
        /*005c*/ 	.word	0x00000000
        /*0060*/ 	.short	0x0000
        /*0062*/ 	.short	0x0000
        /*0064*/ 	.byte	0x00, 0xf5, 0x21, 0x00


	//----- nvinfo : EIATTR_SPARSE_MMA_MASK
	.align		4
.L_19:
        /*0068*/ 	.byte	0x03, 0x50
        /*006a*/ 	.short	0x0000


	//----- nvinfo : EIATTR_MAXREG_COUNT
	.align		4
        /*006c*/ 	.byte	0x03, 0x1b
        /*006e*/ 	.short	0x00ff


	//----- nvinfo : EIATTR_MERCURY_ISA_VERSION
	.align		4
        /*0070*/ 	.byte	0x03, 0x5f
        /*0072*/ 	.short	0x0101


	//----- nvinfo : EIATTR_VRC_CTA_INIT_COUNT
	.align		4
        /*0074*/ 	.byte	0x02, 0x4a
	.zero		1
	.zero		1


	//----- nvinfo : EIATTR_EXIT_INSTR_OFFSETS
	.align		4
        /*0078*/ 	.byte	0x04, 0x1c
        /*007a*/ 	.short	(.L_21 - .L_20)


	//   ....[0]....
.L_20:
        /*007c*/ 	.word	0x000000f0


	//   ....[1]....
        /*0080*/ 	.word	0x00000c30


	//----- nvinfo : EIATTR_CBANK_PARAM_SIZE
	.align		4
.L_21:
        /*0084*/ 	.byte	0x03, 0x19
        /*0086*/ 	.short	0x0030


	//----- nvinfo : EIATTR_PARAM_CBANK
	.align		4
        /*0088*/ 	.byte	0x04, 0x0a
        /*008a*/ 	.short	(.L_23 - .L_22)
	.align		4
.L_22:
        /*008c*/ 	.word	index@(.nv.constant0._Z9mm_kernelIfEvPKT_S2_PS0_mmm)
        /*0090*/ 	.short	0x0380
        /*0092*/ 	.short	0x0030


	//----- nvinfo : EIATTR_SW_WAR
	.align		4
.L_23:
        /*0094*/ 	.byte	0x04, 0x36
        /*0096*/ 	.short	(.L_25 - .L_24)
.L_24:
        /*0098*/ 	.word	0x00000008
.L_25:


//--------------------- .nv.callgraph             --------------------------
	.section	.nv.callgraph,"",@"SHT_CUDA_CALLGRAPH"
	.align	4
	.sectionentsize	8
	.align		4
        /*0000*/ 	.word	0x00000000
	.align		4
        /*0004*/ 	.word	0xffffffff
	.align		4
        /*0008*/ 	.word	0x00000000
	.align		4
        /*000c*/ 	.word	0xfffffffe
	.align		4
        /*0010*/ 	.word	0x00000000
	.align		4
        /*0014*/ 	.word	0xfffffffd
	.align		4
        /*0018*/ 	.word	0x00000000
	.align		4
        /*001c*/ 	.word	0xfffffffc


//--------------------- .text._Z9mm_kernelIfEvPKT_S2_PS0_mmm --------------------------
	.section	.text._Z9mm_kernelIfEvPKT_S2_PS0_mmm,"ax",@progbits
	.align	128
        .global         _Z9mm_kernelIfEvPKT_S2_PS0_mmm
        .type           _Z9mm_kernelIfEvPKT_S2_PS0_mmm,@function
        .size           _Z9mm_kernelIfEvPKT_S2_PS0_mmm,(.L_x_6 - _Z9mm_kernelIfEvPKT_S2_PS0_mmm)
        .other          _Z9mm_kernelIfEvPKT_S2_PS0_mmm,@"STO_CUDA_ENTRY STV_DEFAULT"
_Z9mm_kernelIfEvPKT_S2_PS0_mmm:
.text._Z9mm_kernelIfEvPKT_S2_PS0_mmm:
[----:B------:R-:W-:Y:S01]  /*0000*/  LDC R1, c[0x0][0x37c] ;  /* 0x0000df00ff017b82 */ /* 0x000fe20000000800 */
[----:B------:R-:W0:Y:S07]  /*0010*/  S2R R13, SR_TID.X ;  /* 0x00000000000d7919 */ /* 0x000e2e0000002100 */
[----:B------:R-:W1:Y:S01]  /*0020*/  LDC R0, c[0x0][0x364] ;  /* 0x0000d900ff007b82 */ /* 0x000e620000000800 */
[----:B------:R-:W2:Y:S01]  /*0030*/  LDCU.64 UR6, c[0x0][0x398] ;  /* 0x00007300ff0677ac */ /* 0x000ea20008000a00 */
[----:B------:R-:W1:Y:S06]  /*0040*/  S2R R3, SR_TID.Y ;  /* 0x0000000000037919 */ /* 0x000e6c0000002200 */
[----:B------:R-:W0:Y:S08]  /*0050*/  S2UR UR5, SR_CTAID.X ;  /* 0x00000000000579c3 */ /* 0x000e300000002500 */
[----:B------:R-:W0:Y:S08]  /*0060*/  LDC R12, c[0x0][0x360] ;  /* 0x0000d800ff0c7b82 */ /* 0x000e300000000800 */
[----:B------:R-:W1:Y:S08]  /*0070*/  S2UR UR4, SR_CTAID.Y ;  /* 0x00000000000479c3 */ /* 0x000e700000002600 */
[----:B------:R-:W3:Y:S01]  /*0080*/  LDC.64 R10, c[0x0][0x3a8] ;  /* 0x0000ea00ff0a7b82 */ /* 0x000ee20000000a00 */
[----:B0-----:R-:W-:-:S02]  /*0090*/  IMAD R12, R12, UR5, R13 ;  /* 0x000000050c0c7c24 */ /* 0x001fc4000f8e020d */
[----:B-1----:R-:W-:-:S05]  /*00a0*/  IMAD R0, R0, UR4, R3 ;  /* 0x0000000400007c24 */ /* 0x002fca000f8e0203 */
[----:B--2---:R-:W-:Y:S02]  /*00b0*/  ISETP.GE.U32.AND P1, PT, R0, UR6, PT ;  /* 0x0000000600007c0c */ /* 0x004fe4000bf26070 */
[----:B---3--:R-:W-:-:S04]  /*00c0*/  ISETP.GE.U32.AND P0, PT, R12, R10, PT ;  /* 0x0000000a0c00720c */ /* 0x008fc80003f06070 */
[----:B------:R-:W-:-:S04]  /*00d0*/  ISETP.GE.U32.AND.EX P0, PT, RZ, R11, PT, P0 ;  /* 0x0000000bff00720c */ /* 0x000fc80003f06100 */
[----:B------:R-:W-:-:S13]  /*00e0*/  ISETP.GE.U32.OR.EX P0, PT, RZ, UR7, P0, P1 ;  /* 0x00000007ff007c0c */ /* 0x000fda0008706510 */
[----:B------:R-:W-:Y:S05]  /*00f0*/  @P0 EXIT ;  /* 0x000000000000094d */ /* 0x000fea0003800000 */
[----:B------:R-:W0:Y:S01]  /*0100*/  LDCU.64 UR8, c[0x0][0x3a0] ;  /* 0x00007400ff0877ac */ /* 0x000e220008000a00 */
[----:B------:R-:W-:Y:S01]  /*0110*/  IMAD.MOV.U32 R19, RZ, RZ, RZ ;  /* 0x000000ffff137224 */ /* 0x000fe200078e00ff */
[----:B------:R-:W1:Y:S01]  /*0120*/  LDCU.64 UR10, c[0x0][0x358] ;  /* 0x00006b00ff0a77ac */ /* 0x000e620008000a00 */
[----:B0-----:R-:W-:-:S04]  /*0130*/  UISETP.NE.U32.AND UP0, UPT, UR8, URZ, UPT ;  /* 0x000000ff0800728c */ /* 0x001fc8000bf05070 */
[----:B------:R-:W-:-:S09]  /*0140*/  UISETP.NE.AND.EX UP0, UPT, UR9, URZ, UPT, UP0 ;  /* 0x000000ff0900728c */ /* 0x000fd2000bf05300 */
[----:B-1----:R-:W-:Y:S05]  /*0150*/  BRA.U !UP0, `(.L_x_0) ;  /* 0x0000000908947547 */ /* 0x002fea000b800000 */
[----:B------:R-:W-:Y:S02]  /*0160*/  UISETP.GE.U32.AND UP1, UPT, UR8, 0x8, UPT ;  /* 0x000000080800788c */ /* 0x000fe4000bf26070 */
[C---:B------:R-:W-:Y:S01]  /*0170*/  IMAD.WIDE.U32 R14, R0.reuse, UR8, RZ ;  /* 0x00000008000e7c25 */ /* 0x040fe2000f8e00ff */
[----:B------:R-:W-:Y:S02]  /*0180*/  ULOP3.LUT UR12, UR8, 0x7, URZ, 0xc0, !UPT ;  /* 0x00000007080c7892 */ /* 0x000fe4000f8ec0ff */
[----:B------:R-:W-:Y:S01]  /*0190*/  UISETP.GE.U32.AND.EX UP1, UPT, UR9, URZ, UPT, UP1 ;  /* 0x000000ff0900728c */ /* 0x000fe2000bf26110 */
[----:B------:R-:W-:Y:S01]  /*01a0*/  IMAD.MOV.U32 R19, RZ, RZ, RZ ;  /* 0x000000ffff137224 */ /* 0x000fe200078e00ff */
[----:B------:R-:W-:Y:S01]  /*01b0*/  UISETP.NE.U32.AND UP0, UPT, UR12, URZ, UPT ;  /* 0x000000ff0c00728c */ /* 0x000fe2000bf05070 */
[----:B------:R-:W-:Y:S01]  /*01c0*/  IMAD R2, R0, UR9, R15 ;  /* 0x0000000900027c24 */ /* 0x000fe2000f8e020f */
[----:B------:R-:W-:Y:S01]  /*01d0*/  UMOV UR4, URZ ;  /* 0x000000ff00047c82 */ /* 0x000fe20008000000 */
[----:B------:R-:W-:Y:S01]  /*01e0*/  UMOV UR5, URZ ;  /* 0x000000ff00057c82 */ /* 0x000fe20008000000 */
[----:B------:R-:W-:-:S03]  /*01f0*/  UISETP.NE.AND.EX UP0, UPT, URZ, URZ, UPT, UP0 ;  /* 0x000000ffff00728c */ /* 0x000fc6000bf05300 */
[----:B------:R-:W-:Y:S08]  /*0200*/  BRA.U !UP1, `(.L_x_1) ;  /* 0x0000000509047547 */ /* 0x000ff0000b800000 */
[----:B------:R-:W0:Y:S01]  /*0210*/  LDCU.128 UR16, c[0x0][0x380] ;  /* 0x00007000ff1077ac */ /* 0x000e220008000c00 */
[C-C-:B------:R-:W-:Y:S01]  /*0220*/  SHF.L.U64.HI R6, R10.reuse, 0x5, R11.reuse ;  /* 0x000000050a067819 */ /* 0x140fe2000001020b */
[----:B------:R-:W-:Y:S01]  /*0230*/  IMAD.MOV.U32 R19, RZ, RZ, RZ ;  /* 0x000000ffff137224 */ /* 0x000fe200078e00ff */
[C---:B------:R-:W-:Y:S01]  /*0240*/  SHF.L.U64.HI R8, R10.reuse, 0x2, R11 ;  /* 0x000000020a087819 */ /* 0x040fe2000001020b */
[----:B------:R-:W1:Y:S01]  /*0250*/  LDCU UR5, c[0x0][0x3a4] ;  /* 0x00007480ff0577ac */ /* 0x000e620008000800 */
[----:B------:R-:W-:Y:S01]  /*0260*/  SHF.L.U32 R5, R10, 0x2, RZ ;  /* 0x000000020a057819 */ /* 0x000fe200000006ff */
[----:B------:R-:W-:-:S07]  /*0270*/  ULOP3.LUT UR4, UR8, 0xfffffff8, URZ, 0xc0, !UPT ;  /* 0xfffffff808047892 */ /* 0x000fce000f8ec0ff */
[----:B------:R-:W-:Y:S01]  /*0280*/  UMOV UR6, UR4 ;  /* 0x0000000400067c82 */ /* 0x000fe20008000000 */
[----:B0-----:R-:W-:Y:S02]  /*0290*/  LEA R7, P1, R14, UR16, 0x2 ;  /* 0x000000100e077c11 */ /* 0x001fe4000f8210ff */
[----:B------:R-:W-:Y:S02]  /*02a0*/  LEA R4, P0, R12, UR18, 0x2 ;  /* 0x000000120c047c11 */ /* 0x000fe4000f8010ff */
[----:B------:R-:W-:Y:S01]  /*02b0*/  LEA.HI.X R17, R14, UR17, R2, 0x2, P1 ;  /* 0x000000110e117c11 */ /* 0x000fe200088f1402 */
[----:B-1----:R-:W-:Y:S01]  /*02c0*/  UMOV UR7, UR5 ;  /* 0x0000000500077c82 */ /* 0x002fe20008000000 */
[----:B------:R-:W-:Y:S02]  /*02d0*/  IADD3 R7, P1, PT, R7, 0x10, RZ ;  /* 0x0000001007077810 */ /* 0x000fe40007f3e0ff */
[----:B------:R-:W-:-:S03]  /*02e0*/  LEA.HI.X R3, R12, UR19, RZ, 0x2, P0 ;  /* 0x000000130c037c11 */ /* 0x000fc600080f14ff */
[----:B------:R-:W-:-:S08]  /*02f0*/  IMAD.X R17, RZ, RZ, R17, P1 ;  /* 0x000000ffff117224 */ /* 0x000fd000008e0611 */
.L_x_2:
[----:B------:R-:W-:Y:S01]  /*0300*/  MOV R22, R4 ;  /* 0x0000000400167202 */ /* 0x000fe20000000f00 */
[----:B------:R-:W-:Y:S01]  /*0310*/  IMAD.MOV.U32 R23, RZ, RZ, R3 ;  /* 0x000000ffff177224 */ /* 0x000fe200078e0003 */
[----:B------:R-:W-:Y:S01]  /*0320*/  IADD3 R24, P0, PT, R4, R5, RZ ;  /* 0x0000000504187210 */ /* 0x000fe20007f1e0ff */
[----:B------:R-:W-:-:S03]  /*0330*/  IMAD.MOV.U32 R16, RZ, RZ, R7 ;  /* 0x000000ffff107224 */ /* 0x000fc600078e0007 */
[----:B------:R-:W2:Y:S01]  /*0340*/  LDG.E R22, desc[UR10][R22.64] ;  /* 0x0000000a16167981 */ /* 0x000ea2000c1e1900 */
[----:B------:R-:W-:Y:S01]  /*0350*/  IMAD.X R25, R3, 0x1, R8, P0 ;  /* 0x0000000103197824 */ /* 0x000fe200000e0608 */
[----:B------:R-:W-:Y:S02]  /*0360*/  IADD3 R26, P0, PT, R24, R5, RZ ;  /* 0x00000005181a7210 */ /* 0x000fe40007f1e0ff */
[----:B------:R-:W3:Y:S04]  /*0370*/  LDG.E R28, desc[UR10][R16.64+-0x8] ;  /* 0xfffff80a101c7981 */ /* 0x000ee8000c1e1900 */
[----:B------:R-:W4:Y:S04]  /*0380*/  LDG.E R29, desc[UR10][R16.64+0x8] ;  /* 0x0000080a101d7981 */ /* 0x000f28000c1e1900 */
[----:B------:R-:W2:Y:S01]  /*0390*/  LDG.E R23, desc[UR10][R16.64+-0x10] ;  /* 0xfffff00a10177981 */ /* 0x000ea2000c1e1900 */
[----:B------:R-:W-:-:S03]  /*03a0*/  IADD3.X R27, PT, PT, R25, R8, RZ, P0, !PT ;  /* 0x00000008191b7210 */ /* 0x000fc600007fe4ff */
[----:B------:R-:W5:Y:S04]  /*03b0*/  LDG.E R7, desc[UR10][R24.64] ;  /* 0x0000000a18077981 */ /* 0x000f68000c1e1900 */
[----:B------:R-:W3:Y:S04]  /*03c0*/  LDG.E R9, desc[UR10][R26.64] ;  /* 0x0000000a1a097981 */ /* 0x000ee8000c1e1900 */
[----:B------:R-:W5:Y:S01]  /*03d0*/  LDG.E R24, desc[UR10][R16.64+-0xc] ;  /* 0xfffff40a10187981 */ /* 0x000f62000c1e1900 */
[----:B------:R-:W-:-:S05]  /*03e0*/  IADD3 R20, P0, PT, R26, R5, RZ ;  /* 0x000000051a147210 */ /* 0x000fca0007f1e0ff */
[----:B------:R-:W-:Y:S01]  /*03f0*/  IMAD.X R21, R27, 0x1, R8, P0 ;  /* 0x000000011b157824 */ /* 0x000fe200000e0608 */
[----:B------:R-:W-:-:S04]  /*0400*/  IADD3 R18, P0, PT, R20, R5, RZ ;  /* 0x0000000514127210 */ /* 0x000fc80007f1e0ff */
[----:B------:R-:W4:Y:S01]  /*0410*/  LDG.E R20, desc[UR10][R20.64] ;  /* 0x0000000a14147981 */ /* 0x000f22000c1e1900 */
[----:B--2---:R-:W-:Y:S01]  /*0420*/  FFMA R23, R23, R22, R19 ;  /* 0x0000001617177223 */ /* 0x004fe20000000013 */
[----:B------:R-:W-:Y:S01]  /*0430*/  IMAD.X R19, R21, 0x1, R8, P0 ;  /* 0x0000000115137824 */ /* 0x000fe200000e0608 */
[----:B------:R-:W-:Y:S01]  /*0440*/  IADD3 R22, P0, PT, R18, R5, RZ ;  /* 0x0000000512167210 */ /* 0x000fe20007f1e0ff */
[----:B------:R-:W2:Y:S04]  /*0450*/  LDG.E R21, desc[UR10][R16.64+0x4] ;  /* 0x0000040a10157981 */ /* 0x000ea8000c1e1900 */
[----:B------:R-:W2:Y:S01]  /*0460*/  LDG.E R18, desc[UR10][R18.64] ;  /* 0x0000000a12127981 */ /* 0x000ea2000c1e1900 */
[----:B-----5:R-:W-:Y:S01]  /*0470*/  FFMA R25, R24, R7, R23 ;  /* 0x0000000718197223 */ /* 0x020fe20000000017 */
[----:B------:R-:W-:-:S02]  /*0480*/  IADD3.X R23, PT, PT, R19, R8, RZ, P0, !PT ;  /* 0x0000000813177210 */ /* 0x000fc400007fe4ff */
[----:B------:R-:W4:Y:S01]  /*0490*/  LDG.E R7, desc[UR10][R16.64+-0x4] ;  /* 0xfffffc0a10077981 */ /* 0x000f22000c1e1900 */
[----:B------:R-:W-:Y:S01]  /*04a0*/  IADD3 R24, P0, PT, R22, R5, RZ ;  /* 0x0000000516187210 */ /* 0x000fe20007f1e0ff */
[----:B---3--:R-:W-:Y:S02]  /*04b0*/  FFMA R28, R28, R9, R25 ;  /* 0x000000091c1c7223 */ /* 0x008fe40000000019 */
[----:B------:R-:W2:Y:S02]  /*04c0*/  LDG.E R9, desc[UR10][R16.64] ;  /* 0x0000000a10097981 */ /* 0x000ea4000c1e1900 */
[--C-:B------:R-:W-:Y:S01]  /*04d0*/  IMAD.X R25, R23, 0x1, R8.reuse, P0 ;  /* 0x0000000117197824 */ /* 0x100fe200000e0608 */
[----:B------:R-:W-:Y:S01]  /*04e0*/  IADD3 R26, P0, PT, R24, R5, RZ ;  /* 0x00000005181a7210 */ /* 0x000fe20007f1e0ff */
[----:B------:R-:W3:Y:S04]  /*04f0*/  LDG.E R22, desc[UR10][R22.64] ;  /* 0x0000000a16167981 */ /* 0x000ee8000c1e1900 */
[----:B------:R-:W-:Y:S01]  /*0500*/  IMAD.X R27, R25, 0x1, R8, P0 ;  /* 0x00000001191b7824 */ /* 0x000fe200000e0608 */
[----:B------:R-:W5:Y:S04]  /*0510*/  LDG.E R24, desc[UR10][R24.64] ;  /* 0x0000000a18187981 */ /* 0x000f68000c1e1900 */
[----:B------:R-:W5:Y:S04]  /*0520*/  LDG.E R26, desc[UR10][R26.64] ;  /* 0x0000000a1a1a7981 */ /* 0x000f68000c1e1900 */
[----:B------:R0:W5:Y:S01]  /*0530*/  LDG.E R19, desc[UR10][R16.64+0xc] ;  /* 0x00000c0a10137981 */ /* 0x000162000c1e1900 */
[----:B------:R-:W-:-:S04]  /*0540*/  UIADD3 UR6, UP1, UPT, UR6, -0x8, URZ ;  /* 0xfffffff806067890 */ /* 0x000fc8000ff3e0ff */
[----:B------:R-:W-:Y:S02]  /*0550*/  UIADD3.X UR7, UPT, UPT, UR7, -0x1, URZ, UP1, !UPT ;  /* 0xffffffff07077890 */ /* 0x000fe40008ffe4ff */
[----:B------:R-:W-:-:S04]  /*0560*/  UISETP.NE.U32.AND UP1, UPT, UR6, URZ, UPT ;  /* 0x000000ff0600728c */ /* 0x000fc8000bf25070 */
[----:B------:R-:W-:Y:S01]  /*0570*/  UISETP.NE.AND.EX UP1, UPT, UR7, URZ, UPT, UP1 ;  /* 0x000000ff0700728c */ /* 0x000fe2000bf25310 */
[----:B------:R-:W-:-:S05]  /*0580*/  LEA R4, P0, R10, R4, 0x5 ;  /* 0x000000040a047211 */ /* 0x000fca00078028ff */
[----:B------:R-:W-:Y:S02]  /*0590*/  IMAD.X R3, R3, 0x1, R6, P0 ;  /* 0x0000000103037824 */ /* 0x000fe400000e0606 */
[----:B----4-:R-:W-:-:S04]  /*05a0*/  FFMA R20, R7, R20, R28 ;  /* 0x0000001407147223 */ /* 0x010fc8000000001c */
[----:B--2---:R-:W-:-:S04]  /*05b0*/  FFMA R18, R9, R18, R20 ;  /* 0x0000001209127223 */ /* 0x004fc80000000014 */
[----:B---3--:R-:W-:Y:S01]  /*05c0*/  FFMA R18, R21, R22, R18 ;  /* 0x0000001615127223 */ /* 0x008fe20000000012 */
[----:B------:R-:W-:-:S03]  /*05d0*/  IADD3 R7, P1, PT, R16, 0x20, RZ ;  /* 0x0000002010077810 */ /* 0x000fc60007f3e0ff */
[----:B-----5:R-:W-:Y:S01]  /*05e0*/  FFMA R18, R29, R24, R18 ;  /* 0x000000181d127223 */ /* 0x020fe20000000012 */
[----:B0-----:R-:W-:-:S03]  /*05f0*/  IADD3.X R17, PT, PT, RZ, R17, RZ, P1, !PT ;  /* 0x00000011ff117210 */ /* 0x001fc60000ffe4ff */
[----:B------:R-:W-:Y:S01]  /*0600*/  FFMA R19, R19, R26, R18 ;  /* 0x0000001a13137223 */ /* 0x000fe20000000012 */
[----:B------:R-:W-:Y:S06]  /*0610*/  BRA.U UP1, `(.L_x_2) ;  /* 0xfffffffd01387547 */ /* 0x000fec000b83ffff */
.L_x_1:
[----:B------:R-:W-:Y:S05]  /*0620*/  BRA.U !UP0, `(.L_x_0) ;  /* 0x0000000508607547 */ /* 0x000fea000b800000 */
[----:B------:R-:W-:Y:S02]  /*0630*/  UISETP.GE.U32.AND UP1, UPT, UR12, 0x4, UPT ;  /* 0x000000040c00788c */ /* 0x000fe4000bf26070 */
[----:B------:R-:W-:Y:S02]  /*0640*/  ULOP3.LUT UR7, UR8, 0x3, URZ, 0xc0, !UPT ;  /* 0x0000000308077892 */ /* 0x000fe4000f8ec0ff */
[----:B------:R-:W-:Y:S02]  /*0650*/  UISETP.GE.U32.AND.EX UP1, UPT, URZ, URZ, UPT, UP1 ;  /* 0x000000ffff00728c */ /* 0x000fe4000bf26110 */
[----:B------:R-:W-:-:S04]  /*0660*/  UISETP.NE.U32.AND UP0, UPT, UR7, URZ, UPT ;  /* 0x000000ff0700728c */ /* 0x000fc8000bf05070 */
[----:B------:R-:W-:-:S03]  /*0670*/  UISETP.NE.AND.EX UP0, UPT, URZ, URZ, UPT, UP0 ;  /* 0x000000ffff00728c */ /* 0x000fc6000bf05300 */
[----:B------:R-:W-:Y:S08]  /*0680*/  BRA.U !UP1, `(.L_x_3) ;  /* 0x00000001098c7547 */ /* 0x000ff0000b800000 */
[----:B------:R-:W0:Y:S01]  /*0690*/  LDCU.128 UR12, c[0x0][0x380] ;  /* 0x00007000ff0c77ac */ /* 0x000e220008000c00 */
[----:B------:R-:W-:Y:S01]  /*06a0*/  IMAD R4, R10, UR5, RZ ;  /* 0x000000050a047c24 */ /* 0x000fe2000f8e02ff */
[----:B------:R-:W-:Y:S01]  /*06b0*/  IADD3 R5, P1, PT, R14, UR4, RZ ;  /* 0x000000040e057c10 */ /* 0x000fe2000ff3e0ff */
[----:B------:R-:W-:Y:S02]  /*06c0*/  IMAD.MOV.U32 R13, RZ, RZ, RZ ;  /* 0x000000ffff0d7224 */ /* 0x000fe400078e00ff */
[----:B------:R-:W-:Y:S02]  /*06d0*/  IMAD R3, R11, UR4, R4 ;  /* 0x000000040b037c24 */ /* 0x000fe4000f8e0204 */
[----:B------:R-:W-:-:S04]  /*06e0*/  IMAD.WIDE.U32 R6, R10, UR4, R12 ;  /* 0x000000040a067c25 */ /* 0x000fc8000f8e000c */
[----:B------:R-:W-:Y:S01]  /*06f0*/  IMAD.WIDE.U32 R8, R10, 0x4, RZ ;  /* 0x000000040a087825 */ /* 0x000fe200078e00ff */
[----:B------:R-:W-:Y:S02]  /*0700*/  IADD3 R3, PT, PT, R7, R3, RZ ;  /* 0x0000000307037210 */ /* 0x000fe40007ffe0ff */
[C---:B0-----:R-:W-:Y:S02]  /*0710*/  LEA R20, P2, R6.reuse, UR14, 0x2 ;  /* 0x0000000e06147c11 */ /* 0x041fe4000f8410ff */
[----:B------:R-:W-:Y:S02]  /*0720*/  LEA R4, P0, R5, UR12, 0x2 ;  /* 0x0000000c05047c11 */ /* 0x000fe4000f8010ff */
[----:B------:R-:W-:Y:S01]  /*0730*/  LEA.HI.X R21, R6, UR15, R3, 0x2, P2 ;  /* 0x0000000f06157c11 */ /* 0x000fe200090f1403 */
[----:B------:R-:W-:Y:S01]  /*0740*/  IMAD.SHL.U32 R3, R11, 0x4, RZ ;  /* 0x000000040b037824 */ /* 0x000fe200078e00ff */
[----:B------:R-:W-:Y:S02]  /*0750*/  IADD3.X R6, PT, PT, R2, UR5, RZ, P1, !PT ;  /* 0x0000000502067c10 */ /* 0x000fe40008ffe4ff */
[-C--:B------:R-:W-:Y:S01]  /*0760*/  IADD3 R16, P1, PT, R20, R8.reuse, RZ ;  /* 0x0000000814107210 */ /* 0x080fe20007f3e0ff */
[----:B------:R-:W-:Y:S01]  /*0770*/  IMAD.IADD R9, R9, 0x1, R3 ;  /* 0x0000000109097824 */ /* 0x000fe200078e0203 */
[----:B------:R-:W-:Y:S01]  /*0780*/  LEA.HI.X R5, R5, UR13, R6, 0x2, P0 ;  /* 0x0000000d05057c11 */ /* 0x000fe200080f1406 */
[----:B------:R-:W2:Y:S01]  /*0790*/  LDG.E R18, desc[UR10][R20.64] ;  /* 0x0000000a14127981 */ /* 0x000ea2000c1e1900 */
[----:B------:R-:W-:-:S02]  /*07a0*/  IADD3 R6, P0, PT, R16, R8, RZ ;  /* 0x0000000810067210 */ /* 0x000fc40007f1e0ff */
[----:B------:R-:W-:Y:S01]  /*07b0*/  IADD3.X R17, PT, PT, R9, R21, RZ, P1, !PT ;  /* 0x0000001509117210 */ /* 0x000fe20000ffe4ff */
[----:B------:R-:W2:Y:S01]  /*07c0*/  LDG.E R22, desc[UR10][R4.64] ;  /* 0x0000000a04167981 */ /* 0x000ea2000c1e1900 */
[----:B------:R-:W-:-:S03]  /*07d0*/  IADD3 R8, P1, PT, R6, R8, RZ ;  /* 0x0000000806087210 */ /* 0x000fc60007f3e0ff */
[--C-:B------:R-:W-:Y:S01]  /*07e0*/  IMAD.X R7, R17, 0x1, R9.reuse, P0 ;  /* 0x0000000111077824 */ /* 0x100fe200000e0609 */
[----:B------:R-:W3:Y:S04]  /*07f0*/  LDG.E R16, desc[UR10][R16.64] ;  /* 0x0000000a10107981 */ /* 0x000ee8000c1e1900 */
[----:B------:R-:W3:Y:S01]  /*0800*/  LDG.E R3, desc[UR10][R4.64+0x4] ;  /* 0x0000040a04037981 */ /* 0x000ee2000c1e1900 */
[----:B------:R-:W-:-:S03]  /*0810*/  IMAD.X R9, R7, 0x1, R9, P1 ;  /* 0x0000000107097824 */ /* 0x000fc600008e0609 */
[----:B------:R-:W4:Y:S04]  /*0820*/  LDG.E R6, desc[UR10][R6.64] ;  /* 0x0000000a06067981 */ /* 0x000f28000c1e1900 */
[----:B------:R-:W4:Y:S04]  /*0830*/  LDG.E R24, desc[UR10][R4.64+0x8] ;  /* 0x0000080a04187981 */ /* 0x000f28000c1e1900 */
[----:B------:R-:W5:Y:S04]  /*0840*/  LDG.E R26, desc[UR10][R4.64+0xc] ;  /* 0x00000c0a041a7981 */ /* 0x000f68000c1e1900 */
[----:B------:R-:W5:Y:S01]  /*0850*/  LDG.E R8, desc[UR10][R8.64] ;  /* 0x0000000a08087981 */ /* 0x000f62000c1e1900 */
[----:B------:R-:W-:-:S04]  /*0860*/  UIADD3 UR4, UP1, UPT, UR4, 0x4, URZ ;  /* 0x0000000404047890 */ /* 0x000fc8000ff3e0ff */
[----:B------:R-:W-:Y:S01]  /*0870*/  UIADD3.X UR5, UPT, UPT, URZ, UR5, URZ, UP1, !UPT ;  /* 0x00000005ff057290 */ /* 0x000fe20008ffe4ff */
[----:B--2---:R-:W-:-:S04]  /*0880*/  FFMA R18, R22, R18, R19 ;  /* 0x0000001216127223 */ /* 0x004fc80000000013 */
[----:B---3--:R-:W-:-:S04]  /*0890*/  FFMA R3, R3, R16, R18 ;  /* 0x0000001003037223 */ /* 0x008fc80000000012 */
[----:B----4-:R-:W-:-:S04]  /*08a0*/  FFMA R3, R24, R6, R3 ;  /* 0x0000000618037223 */ /* 0x010fc80000000003 */
[----:B-----5:R-:W-:-:S07]  /*08b0*/  FFMA R19, R26, R8, R3 ;  /* 0x000000081a137223 */ /* 0x020fce0000000003 */
.L_x_3:
[----:B------:R-:W-:Y:S05]  /*08c0*/  BRA.U !UP0, `(.L_x_0) ;  /* 0x0000000108b87547 */ /* 0x000fea000b800000 */
[----:B------:R-:W-:Y:S02]  /*08d0*/  UISETP.NE.U32.AND UP1, UPT, UR7, 0x1, UPT ;  /* 0x000000010700788c */ /* 0x000fe4000bf25070 */
[----:B------:R-:W-:Y:S02]  /*08e0*/  ULOP3.LUT UR6, UR8, 0x1, URZ, 0xc0, !UPT ;  /* 0x0000000108067892 */ /* 0x000fe4000f8ec0ff */
[----:B------:R-:W-:Y:S02]  /*08f0*/  UISETP.NE.AND.EX UP1, UPT, URZ, URZ, UPT, UP1 ;  /* 0x000000ffff00728c */ /* 0x000fe4000bf25310 */
[----:B------:R-:W-:-:S04]  /*0900*/  UISETP.NE.U32.AND UP0, UPT, UR6, 0x1, UPT ;  /* 0x000000010600788c */ /* 0x000fc8000bf05070 */
[----:B------:R-:W-:-:S03]  /*0910*/  UISETP.NE.U32.AND.EX UP0, UPT, URZ, URZ, UPT, UP0 ;  /* 0x000000ffff00728c */ /* 0x000fc6000bf05100 */
[----:B------:R-:W-:Y:S08]  /*0920*/  BRA.U !UP1, `(.L_x_4) ;  /* 0x00000001095c7547 */ /* 0x000ff0000b800000 */
[----:B------:R-:W0:Y:S01]  /*0930*/  LDCU.128 UR12, c[0x0][0x380] ;  /* 0x00007000ff0c77ac */ /* 0x000e220008000c00 */
[----:B------:R-:W-:Y:S01]  /*0940*/  MOV R4, R12 ;  /* 0x0000000c00047202 */ /* 0x000fe20000000f00 */
[----:B------:R-:W-:Y:S01]  /*0950*/  IMAD.MOV.U32 R5, RZ, RZ, RZ ;  /* 0x000000ffff057224 */ /* 0x000fe200078e00ff */
[----:B------:R-:W-:Y:S01]  /*0960*/  IADD3 R3, P0, PT, R14, UR4, RZ ;  /* 0x000000040e037c10 */ /* 0x000fe2000ff1e0ff */
[C---:B------:R-:W-:Y:S02]  /*0970*/  IMAD R6, R10.reuse, UR5, RZ ;  /* 0x000000050a067c24 */ /* 0x040fe4000f8e02ff */
[----:B------:R-:W-:Y:S01]  /*0980*/  IMAD.WIDE.U32 R8, R10, UR4, R4 ;  /* 0x000000040a087c25 */ /* 0x000fe2000f8e0004 */
[----:B------:R-:W-:-:S03]  /*0990*/  IADD3.X R16, PT, PT, R2, UR5, RZ, P0, !PT ;  /* 0x0000000502107c10 */ /* 0x000fc600087fe4ff */
[----:B------:R-:W-:-:S04]  /*09a0*/  IMAD R5, R11, UR4, R6 ;  /* 0x000000040b057c24 */ /* 0x000fc8000f8e0206 */
[----:B------:R-:W-:Y:S01]  /*09b0*/  IMAD.IADD R7, R9, 0x1, R5 ;  /* 0x0000000109077824 */ /* 0x000fe200078e0205 */
[C---:B0-----:R-:W-:Y:S02]  /*09c0*/  LEA R6, P0, R8.reuse, UR14, 0x2 ;  /* 0x0000000e08067c11 */ /* 0x041fe4000f8010ff */
[C---:B------:R-:W-:Y:S02]  /*09d0*/  LEA R4, P1, R3.reuse, UR12, 0x2 ;  /* 0x0000000c03047c11 */ /* 0x040fe4000f8210ff */
[----:B------:R-:W-:Y:S02]  /*09e0*/  LEA.HI.X R7, R8, UR15, R7, 0x2, P0 ;  /* 0x0000000f08077c11 */ /* 0x000fe400080f1407 */
[----:B------:R-:W-:Y:S02]  /*09f0*/  LEA.HI.X R5, R3, UR13, R16, 0x2, P1 ;  /* 0x0000000d03057c11 */ /* 0x000fe400088f1410 */
[C---:B------:R-:W-:Y:S02]  /*0a00*/  LEA R8, P0, R10.reuse, R6, 0x2 ;  /* 0x000000060a087211 */ /* 0x040fe400078010ff */
[----:B------:R-:W2:Y:S02]  /*0a10*/  LDG.E R6, desc[UR10][R6.64] ;  /* 0x0000000a06067981 */ /* 0x000ea4000c1e1900 */
[----:B------:R-:W-:-:S02]  /*0a20*/  LEA.HI.X R9, R10, R7, R11, 0x2, P0 ;  /* 0x000000070a097211 */ /* 0x000fc400000f140b */
[----:B------:R-:W2:Y:S04]  /*0a30*/  LDG.E R16, desc[UR10][R4.64] ;  /* 0x0000000a04107981 */ /* 0x000ea8000c1e1900 */
[----:B------:R-:W3:Y:S04]  /*0a40*/  LDG.E R18, desc[UR10][R4.64+0x4] ;  /* 0x0000040a04127981 */ /* 0x000ee8000c1e1900 */
[----:B------:R-:W3:Y:S01]  /*0a50*/  LDG.E R8, desc[UR10][R8.64] ;  /* 0x0000000a08087981 */ /* 0x000ee2000c1e1900 */
[----:B------:R-:W-:-:S04]  /*0a60*/  UIADD3 UR4, UP1, UPT, UR4, 0x2, URZ ;  /* 0x0000000204047890 */ /* 0x000fc8000ff3e0ff */
[----:B------:R-:W-:Y:S01]  /*0a70*/  UIADD3.X UR5, UPT, UPT, URZ, UR5, URZ, UP1, !UPT ;  /* 0x00000005ff057290 */ /* 0x000fe20008ffe4ff */
[----:B--2---:R-:W-:-:S04]  /*0a80*/  FFMA R19, R16, R6, R19 ;  /* 0x0000000610137223 */ /* 0x004fc80000000013 */
[----:B---3--:R-:W-:-:S07]  /*0a90*/  FFMA R19, R18, R8, R19 ;  /* 0x0000000812137223 */ /* 0x008fce0000000013 */
.L_x_4:
[----:B------:R-:W-:Y:S05]  /*0aa0*/  BRA.U UP0, `(.L_x_0) ;  /* 0x0000000100407547 */ /* 0x000fea000b800000 */
[----:B------:R-:W0:Y:S01]  /*0ab0*/  LDCU.128 UR12, c[0x0][0x380] ;  /* 0x00007000ff0c77ac */ /* 0x000e220008000c00 */
[----:B------:R-:W-:Y:S01]  /*0ac0*/  MOV R6, R12 ;  /* 0x0000000c00067202 */ /* 0x000fe20000000f00 */
[----:B------:R-:W-:Y:S01]  /*0ad0*/  IMAD R4, R10, UR5, RZ ;  /* 0x000000050a047c24 */ /* 0x000fe2000f8e02ff */
[----:B------:R-:W-:Y:S01]  /*0ae0*/  IADD3 R14, P0, PT, R14, UR4, RZ ;  /* 0x000000040e0e7c10 */ /* 0x000fe2000ff1e0ff */
[----:B------:R-:W-:Y:S02]  /*0af0*/  IMAD.MOV.U32 R7, RZ, RZ, RZ ;  /* 0x000000ffff077224 */ /* 0x000fe400078e00ff */
[----:B------:R-:W-:Y:S01]  /*0b00*/  IMAD R3, R11, UR4, R4 ;  /* 0x000000040b037c24 */ /* 0x000fe2000f8e0204 */
[----:B------:R-:W-:Y:S01]  /*0b10*/  IADD3.X R5, PT, PT, R2, UR5, RZ, P0, !PT ;  /* 0x0000000502057c10 */ /* 0x000fe200087fe4ff */
[----:B------:R-:W-:-:S04]  /*0b20*/  IMAD.WIDE.U32 R6, R10, UR4, R6 ;  /* 0x000000040a067c25 */ /* 0x000fc8000f8e0006 */
[----:B------:R-:W-:Y:S01]  /*0b30*/  IMAD.IADD R3, R7, 0x1, R3 ;  /* 0x0000000107037824 */ /* 0x000fe200078e0203 */
[----:B0-----:R-:W-:Y:S02]  /*0b40*/  LEA R4, P1, R14, UR12, 0x2 ;  /* 0x0000000c0e047c11 */ /* 0x001fe4000f8210ff */
[----:B------:R-:W-:Y:S02]  /*0b50*/  LEA R2, P0, R6, UR14, 0x2 ;  /* 0x0000000e06027c11 */ /* 0x000fe4000f8010ff */
[----:B------:R-:W-:Y:S02]  /*0b60*/  LEA.HI.X R5, R14, UR13, R5, 0x2, P1 ;  /* 0x0000000d0e057c11 */ /* 0x000fe400088f1405 */
[----:B------:R-:W-:-:S03]  /*0b70*/  LEA.HI.X R3, R6, UR15, R3, 0x2, P0 ;  /* 0x0000000f06037c11 */ /* 0x000fc600080f1403 */
[----:B------:R-:W2:Y:S04]  /*0b80*/  LDG.E R4, desc[UR10][R4.64] ;  /* 0x0000000a04047981 */ /* 0x000ea8000c1e1900 */
[----:B------:R-:W2:Y:S02]  /*0b90*/  LDG.E R2, desc[UR10][R2.64] ;  /* 0x0000000a02027981 */ /* 0x000ea4000c1e1900 */
[----:B--2---:R-:W-:-:S07]  /*0ba0*/  FFMA R19, R4, R2, R19 ;  /* 0x0000000204137223 */ /* 0x004fce0000000013 */
.L_x_0:
[----:B------:R-:W0:Y:S01]  /*0bb0*/  LDCU.64 UR4, c[0x0][0x390] ;  /* 0x00007200ff0477ac */ /* 0x000e220008000a00 */
[----:B------:R-:W-:Y:S01]  /*0bc0*/  MOV R2, R12 ;  /* 0x0000000c00027202 */ /* 0x000fe20000000f00 */
[----:B------:R-:W-:-:S04]  /*0bd0*/  IMAD.MOV.U32 R3, RZ, RZ, RZ ;  /* 0x000000ffff037224 */ /* 0x000fc800078e00ff */
[----:B------:R-:W-:-:S04]  /*0be0*/  IMAD.WIDE.U32 R2, R0, R10, R2 ;  /* 0x0000000a00027225 */ /* 0x000fc800078e0002 */
[----:B------:R-:W-:Y:S01]  /*0bf0*/  IMAD R11, R0, R11, R3 ;  /* 0x0000000b000b7224 */ /* 0x000fe200078e0203 */
[----:B0-----:R-:W-:-:S04]  /*0c00*/  LEA R4, P0, R2, UR4, 0x2 ;  /* 0x0000000402047c11 */ /* 0x001fc8000f8010ff */
[----:B------:R-:W-:-:S05]  /*0c10*/  LEA.HI.X R5, R2, UR5, R11, 0x2, P0 ;  /* 0x0000000502057c11 */ /* 0x000fca00080f140b */
[----:B------:R-:W-:Y:S01]  /*0c20*/  STG.E desc[UR10][R4.64], R19 ;  /* 0x0000001304007986 */ /* 0x000fe2000c10190a */
[----:B------:R-:W-:Y:S05]  /*0c30*/  EXIT ;  /* 0x000000000000794d */ /* 0x000fea0003800000 */
.L_x_5:
[----:B------:R-:W-:-:S00]  /*0c40*/  BRA `(.L_x_5) ;  /* 0xfffffffc00fc7947 */ /* 0x000fc0000383ffff */
[----:B------:R-:W-:-:S00]  /*0c50*/  NOP ;  /* 0x0000000000007918 */ /* 0x000fc00000000000 */
        /* <DEDUP_REMOVED lines=10> */
.L_x_6:


//--------------------- .nv.shared.reserved.0     --------------------------
	.section	.nv.shared.reserved.0,"aw",@nobits
	.weak		__nv_reservedSMEM_offset_0_alias
	.size		__nv_reservedSMEM_offset_0_alias, 0, 64
	.other		__nv_reservedSMEM_offset_0_alias,@"STO_CUDA_RESERVED_SHARED STV_DEFAULT"
__nv_reservedSMEM_offset_0_alias:
	.zero		0
	.zero		64


//--------------------- .nv.constant0._Z9mm_kernelIfEvPKT_S2_PS0_mmm --------------------------
	.section	.nv.constant0._Z9mm_kernelIfEvPKT_S2_PS0_mmm,"a",@progbits
	.sectionflags	@""
	.align	4
.nv.constant0._Z9mm_kernelIfEvPKT_S2_PS0_mmm:
	.zero		944


//--------------------- SYMBOLS --------------------------

	.type		.nv.reservedSmem.offset0,@object
	.size		.nv.reservedSmem.offset0,0x4
